	.headerflags	@"EF_CUDA_TEXMODE_UNIFIED EF_CUDA_64BIT_ADDRESS EF_CUDA_ACCELERATORS EF_CUDA_SM90 EF_CUDA_VIRTUAL_SM(EF_CUDA_SM90)"
	.elftype	@"ET_EXEC"


//--------------------- .nv.info                  --------------------------
	.section	.nv.info,"",@"SHT_CUDA_INFO"
	.align	4


	//----- nvinfo : EIATTR_REGCOUNT
	.align		4
        /*0000*/ 	.byte	0x04, 0x2f
        /*0002*/ 	.short	(.L_2 - .L_1)
	.align		4
.L_1:
        /*0004*/ 	.word	index@(triton_poi_fused_native_layer_norm_9)
        /*0008*/ 	.word	0x0000000e


	//----- nvinfo : EIATTR_MIN_STACK_SIZE
	.align		4
.L_2:
        /*000c*/ 	.byte	0x04, 0x12
        /*000e*/ 	.short	(.L_4 - .L_3)
	.align		4
.L_3:
        /*0010*/ 	.word	index@(triton_poi_fused_native_layer_norm_9)
        /*0014*/ 	.word	0x00000000


	//----- nvinfo : EIATTR_FRAME_SIZE
	.align		4
.L_4:
        /*0018*/ 	.byte	0x04, 0x11
        /*001a*/ 	.short	(.L_6 - .L_5)
	.align		4
.L_5:
        /*001c*/ 	.word	index@(triton_poi_fused_native_layer_norm_9)
        /*0020*/ 	.word	0x00000000


	//----- nvinfo : EIATTR_MIN_STACK_SIZE
	.align		4
.L_6:
        /*0024*/ 	.byte	0x04, 0x12
        /*0026*/ 	.short	(.L_8 - .L_7)
	.align		4
.L_7:
        /*0028*/ 	.word	index@(triton_poi_fused_native_layer_norm_9)
        /*002c*/ 	.word	0x00000000
.L_8:


//--------------------- .nv.info.triton_poi_fused_native_layer_norm_9 --------------------------
	.section	.nv.info.triton_poi_fused_native_layer_norm_9,"",@"SHT_CUDA_INFO"
	.sectionflags	@""
	.align	4


	//----- nvinfo : EIATTR_CUDA_API_VERSION
	.align		4
        /*0000*/ 	.byte	0x04, 0x37
        /*0002*/ 	.short	(.L_10 - .L_9)
.L_9:
        /*0004*/ 	.word	0x0000007c


	//----- nvinfo : EIATTR_KPARAM_INFO
	.align		4
.L_10:
        /*0008*/ 	.byte	0x04, 0x17
        /*000a*/ 	.short	(.L_12 - .L_11)
.L_11:
        /*000c*/ 	.word	0x00000000
        /*0010*/ 	.short	0x0003
        /*0012*/ 	.short	0x0018
        /*0014*/ 	.byte	0x00, 0xf0, 0x11, 0x00


	//----- nvinfo : EIATTR_KPARAM_INFO
	.align		4
.L_12:
        /*0018*/ 	.byte	0x04, 0x17
        /*001a*/ 	.short	(.L_14 - .L_13)
.L_13:
        /*001c*/ 	.word	0x00000000
        /*0020*/ 	.short	0x0002
        /*0022*/ 	.short	0x0010
        /*0024*/ 	.byte	0x00, 0xf4, 0x21, 0x00


	//----- nvinfo : EIATTR_KPARAM_INFO
	.align		4
.L_14:
        /*0028*/ 	.byte	0x04, 0x17
        /*002a*/ 	.short	(.L_16 - .L_15)
.L_15:
        /*002c*/ 	.word	0x00000000
        /*0030*/ 	.short	0x0001
        /*0032*/ 	.short	0x0008
        /*0034*/ 	.byte	0x00, 0xf4, 0x21, 0x00


	//----- nvinfo : EIATTR_KPARAM_INFO
	.align		4
.L_16:
        /*0038*/ 	.byte	0x04, 0x17
        /*003a*/ 	.short	(.L_18 - .L_17)
.L_17:
        /*003c*/ 	.word	0x00000000
        /*0040*/ 	.short	0x0000
        /*0042*/ 	.short	0x0000
        /*0044*/ 	.byte	0x00, 0xf4, 0x21, 0x00


	//----- nvinfo : EIATTR_SPARSE_MMA_MASK
	.align		4
.L_18:
        /*0048*/ 	.byte	0x03, 0x50
        /*004a*/ 	.short	0x0000


	//----- nvinfo : EIATTR_MAXREG_COUNT
	.align		4
        /*004c*/ 	.byte	0x03, 0x1b
        /*004e*/ 	.short	0x00ff


	//----- nvinfo : EIATTR_EXIT_INSTR_OFFSETS
	.align		4
        /*0050*/ 	.byte	0x04, 0x1c
        /*0052*/ 	.short	(.L_20 - .L_19)


	//   ....[0]....
.L_19:
        /*0054*/ 	.word	0x00000230


	//   ....[1]....
        /*0058*/ 	.word	0x00000270


	//----- nvinfo : EIATTR_REQNTID
	.align		4
.L_20:
        /*005c*/ 	.byte	0x04, 0x10
        /*005e*/ 	.short	(.L_22 - .L_21)
.L_21:
        /*0060*/ 	.word	0x00000080
        /*0064*/ 	.word	0x00000001
        /*0068*/ 	.word	0x00000001


	//----- nvinfo : EIATTR_CBANK_PARAM_SIZE
	.align		4
.L_22:
        /*006c*/ 	.byte	0x03, 0x19
        /*006e*/ 	.short	0x001c


	//----- nvinfo : EIATTR_PARAM_CBANK
	.align		4
        /*0070*/ 	.byte	0x04, 0x0a
        /*0072*/ 	.short	(.L_24 - .L_23)
	.align		4
.L_23:
        /*0074*/ 	.word	index@(.nv.constant0.triton_poi_fused_native_layer_norm_9)
        /*0078*/ 	.short	0x0210
        /*007a*/ 	.short	0x001c


	//----- nvinfo : EIATTR_SW_WAR
	.align		4
.L_24:
        /*007c*/ 	.byte	0x04, 0x36
        /*007e*/ 	.short	(.L_26 - .L_25)
.L_25:
        /*0080*/ 	.word	0x00000008
.L_26:


//--------------------- .nv.callgraph             --------------------------
	.section	.nv.callgraph,"",@"SHT_CUDA_CALLGRAPH"
	.align	4
	.sectionentsize	8
	.align		4
        /*0000*/ 	.word	0x00000000
	.align		4
        /*0004*/ 	.word	0xffffffff
	.align		4
        /*0008*/ 	.word	0x00000000
	.align		4
        /*000c*/ 	.word	0xfffffffe
	.align		4
        /*0010*/ 	.word	0x00000000
	.align		4
        /*0014*/ 	.word	0xfffffffd
	.align		4
        /*0018*/ 	.word	0x00000000
	.align		4
        /*001c*/ 	.word	0xfffffffc


//--------------------- .nv.constant4             --------------------------
	.section	.nv.constant4,"a",@progbits
	.align	8
	.align		8
.nv.constant4:
        /*0000*/ 	.dword	_$_str


//--------------------- .text.triton_poi_fused_native_layer_norm_9 --------------------------
	.section	.text.triton_poi_fused_native_layer_norm_9,"ax",@progbits
	.align	128
        .global         triton_poi_fused_native_layer_norm_9
        .type           triton_poi_fused_native_layer_norm_9,@function
        .size           triton_poi_fused_native_layer_norm_9,(.L_x_1 - triton_poi_fused_native_layer_norm_9)
        .other          triton_poi_fused_native_layer_norm_9,@"STO_CUDA_ENTRY STV_DEFAULT"
triton_poi_fused_native_layer_norm_9:
.text.triton_poi_fused_native_layer_norm_9:
[----:B------:R-:W0:Y:S02]  /*0000*/  LDC R1, c[0x0][0x28] ;  /* 0x00000a00ff017b82 */ /* 0x000e240000000800 */
[----:B------:R-:W1:Y:S01]  /*0010*/  S2R R5, SR_TID.X ;  /* 0x0000000000057919 */ /* 0x000e620000002100 */
[----:B------:R-:W2:Y:S01]  /*0020*/  LDC.64 R6, c[0x0][0x210] ;  /* 0x00008400ff067b82 */ /* 0x000ea20000000a00 */
[----:B------:R-:W-:Y:S01]  /*0030*/  CS2R R8, SRZ ;  /* 0x0000000000087805 */ /* 0x000fe2000001ff00 */
[----:B------:R-:W-:Y:S01]  /*0040*/  ULDC.64 UR4, c[0x0][0x208] ;  /* 0x0000820000047ab9 */ /* 0x000fe20000000a00 */
[----:B------:R-:W3:Y:S01]  /*0050*/  S2R R0, SR_CTAID.X ;  /* 0x0000000000007919 */ /* 0x000ee20000002500 */
[----:B------:R-:W-:Y:S02]  /*0060*/  MOV R4, RZ ;  /* 0x000000ff00047202 */ /* 0x000fe40000000f00 */
[----:B-1----:R-:W-:-:S04]  /*0070*/  LOP3.LUT R5, R5, 0x7f, RZ, 0xc0, !PT ;  /* 0x0000007f05057812 */ /* 0x002fc800078ec0ff */
[----:B---3--:R-:W-:Y:S01]  /*0080*/  LEA R5, R0, R5, 0x7 ;  /* 0x0000000500057211 */ /* 0x008fe200078e38ff */
[----:B------:R-:W-:-:S03]  /*0090*/  HFMA2.MMA R0, -RZ, RZ, 0, 0 ;  /* 0x00000000ff007435 */ /* 0x000fc600000001ff */
[C---:B------:R-:W-:Y:S02]  /*00a0*/  ISETP.GE.AND P0, PT, R5.reuse, 0x100, PT ;  /* 0x000001000500780c */ /* 0x040fe40003f06270 */
[----:B------:R-:W-:-:S05]  /*00b0*/  SHF.L.U32 R3, R5, 0x2, RZ ;  /* 0x0000000205037819 */ /* 0x000fca00000006ff */
[----:B--2---:R-:W-:-:S06]  /*00c0*/  IMAD.WIDE R6, R3, 0x4, R6 ;  /* 0x0000000403067825 */ /* 0x004fcc00078e0206 */
[----:B------:R-:W2:Y:S04]  /*00d0*/  @!P0 LDG.E.EL R0, desc[UR4][R6.64] ;  /* 0x0000000406008981 */ /* 0x000ea8000c2e1900 */
[----:B------:R-:W2:Y:S04]  /*00e0*/  @!P0 LDG.E.EL R9, desc[UR4][R6.64+0x4] ;  /* 0x0000040406098981 */ /* 0x000ea8000c2e1900 */
[----:B------:R-:W3:Y:S04]  /*00f0*/  @!P0 LDG.E.EL R4, desc[UR4][R6.64+0x8] ;  /* 0x0000080406048981 */ /* 0x000ee8000c2e1900 */
[----:B------:R1:W4:Y:S02]  /*0100*/  @!P0 LDG.E.EL R8, desc[UR4][R6.64+0xc] ;  /* 0x00000c0406088981 */ /* 0x000324000c2e1900 */
[----:B-1----:R-:W1:Y:S01]  /*0110*/  LDC.64 R6, c[0x0][0x220] ;  /* 0x00008800ff067b82 */ /* 0x002e620000000a00 */
[----:B--2---:R-:W-:-:S04]  /*0120*/  FADD R3, R9, R0 ;  /* 0x0000000009037221 */ /* 0x004fc80000000000 */
[----:B---3--:R-:W-:-:S03]  /*0130*/  FADD R11, R3, R4 ;  /* 0x00000004030b7221 */ /* 0x008fc60000000000 */
[----:B------:R-:W2:Y:S01]  /*0140*/  LDC.64 R2, c[0x0][0x218] ;  /* 0x00008600ff027b82 */ /* 0x000ea20000000a00 */
[----:B----4-:R-:W-:-:S04]  /*0150*/  FADD R11, R11, R8 ;  /* 0x000000080b0b7221 */ /* 0x010fc80000000000 */
[----:B------:R-:W-:-:S04]  /*0160*/  FMUL R11, R11, 0.25 ;  /* 0x3e8000000b0b7820 */ /* 0x000fc80000400000 */
[C---:B------:R-:W-:Y:S01]  /*0170*/  FADD R9, -R11.reuse, R9 ;  /* 0x000000090b097221 */ /* 0x040fe20000000100 */
[C---:B------:R-:W-:Y:S01]  /*0180*/  FADD R0, -R11.reuse, R0 ;  /* 0x000000000b007221 */ /* 0x040fe20000000100 */
[C---:B------:R-:W-:Y:S01]  /*0190*/  FADD R4, -R11.reuse, R4 ;  /* 0x000000040b047221 */ /* 0x040fe20000000100 */
[----:B------:R-:W-:Y:S01]  /*01a0*/  FADD R8, -R11, R8 ;  /* 0x000000080b087221 */ /* 0x000fe20000000100 */
[----:B------:R-:W-:-:S04]  /*01b0*/  FMUL R9, R9, R9 ;  /* 0x0000000909097220 */ /* 0x000fc80000400000 */
[----:B------:R-:W-:Y:S01]  /*01c0*/  FFMA R9, R0, R0, R9 ;  /* 0x0000000000097223 */ /* 0x000fe20000000009 */
[----:B------:R-:W-:-:S03]  /*01d0*/  HFMA2.MMA R0, -RZ, RZ, 1.625, 0 ;  /* 0x3e800000ff007435 */ /* 0x000fc600000001ff */
[----:B------:R-:W-:Y:S01]  /*01e0*/  FFMA R9, R4, R4, R9 ;  /* 0x0000000404097223 */ /* 0x000fe20000000009 */
[----:B--2---:R-:W-:-:S04]  /*01f0*/  IMAD.WIDE R2, R5, 0x4, R2 ;  /* 0x0000000405027825 */ /* 0x004fc800078e0202 */
[----:B------:R-:W-:Y:S01]  /*0200*/  FFMA R9, R8, R8, R9 ;  /* 0x0000000808097223 */ /* 0x000fe20000000009 */
[----:B------:R2:W-:Y:S03]  /*0210*/  @!P0 STG.E desc[UR4][R2.64], R11 ;  /* 0x0000000b02008986 */ /* 0x0005e6000c101904 */
[----:B------:R-:W-:Y:S01]  /*0220*/  FFMA R9, R9, R0, 9.9999997473787516356e-06 ;  /* 0x3727c5ac09097423 */ /* 0x000fe20000000000 */
[----:B-1----:R-:W-:Y:S06]  /*0230*/  @P0 EXIT ;  /* 0x000000000000094d */ /* 0x002fec0003800000 */
[----:B------:R-:W0:Y:S01]  /*0240*/  MUFU.RSQ R9, R9 ;  /* 0x0000000900097308 */ /* 0x000e220000001400 */
[----:B--2---:R-:W-:-:S05]  /*0250*/  IMAD.WIDE R2, R5, 0x4, R6 ;  /* 0x0000000405027825 */ /* 0x004fca00078e0206 */
[----:B0-----:R-:W-:Y:S01]  /*0260*/  STG.E desc[UR4][R2.64], R9 ;  /* 0x0000000902007986 */ /* 0x001fe2000c101904 */
[----:B------:R-:W-:Y:S05]  /*0270*/  EXIT ;  /* 0x000000000000794d */ /* 0x000fea0003800000 */
.L_x_0:
[----:B------:R-:W-:-:S00]  /*0280*/  BRA `(.L_x_0) ;  /* 0xfffffffc00fc7947 */ /* 0x000fc0000383ffff */
[----:B------:R-:W-:-:S00]  /*0290*/  NOP ;  /* 0x0000000000007918 */ /* 0x000fc00000000000 */
        /* <DEDUP_REMOVED lines=14> */
.L_x_1:


//--------------------- .nv.global.init           --------------------------
	.section	.nv.global.init,"aw",@progbits
.nv.global.init:
	.type		_$_str,@object
	.size		_$_str,(.L_0 - _$_str)
_$_str:
        /*0000*/ 	.byte	0x5f, 0x5f, 0x43, 0x55, 0x44, 0x41, 0x5f, 0x46, 0x54, 0x5a, 0x00
.L_0:


//--------------------- .nv.constant0.triton_poi_fused_native_layer_norm_9 --------------------------
	.section	.nv.constant0.triton_poi_fused_native_layer_norm_9,"a",@progbits
	.sectionflags	@""
	.align	4
.nv.constant0.triton_poi_fused_native_layer_norm_9:
	.zero		556
